	.headerflags	@"EF_CUDA_TEXMODE_UNIFIED EF_CUDA_64BIT_ADDRESS EF_CUDA_ACCELERATORS EF_CUDA_SM90 EF_CUDA_VIRTUAL_SM(EF_CUDA_SM90)"
	.elftype	@"ET_EXEC"


//--------------------- .nv.info                  --------------------------
	.section	.nv.info,"",@"SHT_CUDA_INFO"
	.align	4


	//----- nvinfo : EIATTR_REGCOUNT
	.align		4
        /*0000*/ 	.byte	0x04, 0x2f
        /*0002*/ 	.short	(.L_3 - .L_2)
	.align		4
.L_2:
        /*0004*/ 	.word	index@(triton_poi_fused__native_batch_norm_legit_no_training_reflection_pad2d_relu_4)
        /*0008*/ 	.word	0x00000014


	//----- nvinfo : EIATTR_MIN_STACK_SIZE
	.align		4
.L_3:
        /*000c*/ 	.byte	0x04, 0x12
        /*000e*/ 	.short	(.L_5 - .L_4)
	.align		4
.L_4:
        /*0010*/ 	.word	index@(triton_poi_fused__native_batch_norm_legit_no_training_reflection_pad2d_relu_4)
        /*0014*/ 	.word	0x00000000


	//----- nvinfo : EIATTR_FRAME_SIZE
	.align		4
.L_5:
        /*0018*/ 	.byte	0x04, 0x11
        /*001a*/ 	.short	(.L_7 - .L_6)
	.align		4
.L_6:
        /*001c*/ 	.word	index@(triton_poi_fused__native_batch_norm_legit_no_training_reflection_pad2d_relu_4)
        /*0020*/ 	.word	0x00000000


	//----- nvinfo : EIATTR_MIN_STACK_SIZE
	.align		4
.L_7:
        /*0024*/ 	.byte	0x04, 0x12
        /*0026*/ 	.short	(.L_9 - .L_8)
	.align		4
.L_8:
        /*0028*/ 	.word	index@(triton_poi_fused__native_batch_norm_legit_no_training_reflection_pad2d_relu_4)
        /*002c*/ 	.word	0x00000000
.L_9:


//--------------------- .nv.info.triton_poi_fused__native_batch_norm_legit_no_training_reflection_pad2d_relu_4 --------------------------
	.section	.nv.info.triton_poi_fused__native_batch_norm_legit_no_training_reflection_pad2d_relu_4,"",@"SHT_CUDA_INFO"
	.sectionflags	@""
	.align	4


	//----- nvinfo : EIATTR_CUDA_API_VERSION
	.align		4
        /*0000*/ 	.byte	0x04, 0x37
        /*0002*/ 	.short	(.L_11 - .L_10)
.L_10:
        /*0004*/ 	.word	0x0000007c


	//----- nvinfo : EIATTR_KPARAM_INFO
	.align		4
.L_11:
        /*0008*/ 	.byte	0x04, 0x17
        /*000a*/ 	.short	(.L_13 - .L_12)
.L_12:
        /*000c*/ 	.word	0x00000000
        /*0010*/ 	.short	0x0006
        /*0012*/ 	.short	0x0030
        /*0014*/ 	.byte	0x00, 0xf0, 0x11, 0x00


	//----- nvinfo : EIATTR_KPARAM_INFO
	.align		4
.L_13:
        /*0018*/ 	.byte	0x04, 0x17
        /*001a*/ 	.short	(.L_15 - .L_14)
.L_14:
        /*001c*/ 	.word	0x00000000
        /*0020*/ 	.short	0x0005
        /*0022*/ 	.short	0x0028
        /*0024*/ 	.byte	0x00, 0xf4, 0x21, 0x00


	//----- nvinfo : EIATTR_KPARAM_INFO
	.align		4
.L_15:
        /*0028*/ 	.byte	0x04, 0x17
        /*002a*/ 	.short	(.L_17 - .L_16)
.L_16:
        /*002c*/ 	.word	0x00000000
        /*0030*/ 	.short	0x0004
        /*0032*/ 	.short	0x0020
        /*0034*/ 	.byte	0x00, 0xf4, 0x21, 0x00


	//----- nvinfo : EIATTR_KPARAM_INFO
	.align		4
.L_17:
        /*0038*/ 	.byte	0x04, 0x17
        /*003a*/ 	.short	(.L_19 - .L_18)
.L_18:
        /*003c*/ 	.word	0x00000000
        /*0040*/ 	.short	0x0003
        /*0042*/ 	.short	0x0018
        /*0044*/ 	.byte	0x00, 0xf4, 0x21, 0x00


	//----- nvinfo : EIATTR_KPARAM_INFO
	.align		4
.L_19:
        /*0048*/ 	.byte	0x04, 0x17
        /*004a*/ 	.short	(.L_21 - .L_20)
.L_20:
        /*004c*/ 	.word	0x00000000
        /*0050*/ 	.short	0x0002
        /*0052*/ 	.short	0x0010
        /*0054*/ 	.byte	0x00, 0xf4, 0x21, 0x00


	//----- nvinfo : EIATTR_KPARAM_INFO
	.align		4
.L_21:
        /*0058*/ 	.byte	0x04, 0x17
        /*005a*/ 	.short	(.L_23 - .L_22)
.L_22:
        /*005c*/ 	.word	0x00000000
        /*0060*/ 	.short	0x0001
        /*0062*/ 	.short	0x0008
        /*0064*/ 	.byte	0x00, 0xf4, 0x21, 0x00


	//----- nvinfo : EIATTR_KPARAM_INFO
	.align		4
.L_23:
        /*0068*/ 	.byte	0x04, 0x17
        /*006a*/ 	.short	(.L_25 - .L_24)
.L_24:
        /*006c*/ 	.word	0x00000000
        /*0070*/ 	.short	0x0000
        /*0072*/ 	.short	0x0000
        /*0074*/ 	.byte	0x00, 0xf4, 0x21, 0x00


	//----- nvinfo : EIATTR_SPARSE_MMA_MASK
	.align		4
.L_25:
        /*0078*/ 	.byte	0x03, 0x50
        /*007a*/ 	.short	0x0000


	//----- nvinfo : EIATTR_MAXREG_COUNT
	.align		4
        /*007c*/ 	.byte	0x03, 0x1b
        /*007e*/ 	.short	0x00ff


	//----- nvinfo : EIATTR_EXIT_INSTR_OFFSETS
	.align		4
        /*0080*/ 	.byte	0x04, 0x1c
        /*0082*/ 	.short	(.L_27 - .L_26)


	//   ....[0]....
.L_26:
        /*0084*/ 	.word	0x00000430


	//   ....[1]....
        /*0088*/ 	.word	0x00000450


	//----- nvinfo : EIATTR_REQNTID
	.align		4
.L_27:
        /*008c*/ 	.byte	0x04, 0x10
        /*008e*/ 	.short	(.L_29 - .L_28)
.L_28:
        /*0090*/ 	.word	0x00000080
        /*0094*/ 	.word	0x00000001
        /*0098*/ 	.word	0x00000001


	//----- nvinfo : EIATTR_CBANK_PARAM_SIZE
	.align		4
.L_29:
        /*009c*/ 	.byte	0x03, 0x19
        /*009e*/ 	.short	0x0034


	//----- nvinfo : EIATTR_PARAM_CBANK
	.align		4
        /*00a0*/ 	.byte	0x04, 0x0a
        /*00a2*/ 	.short	(.L_31 - .L_30)
	.align		4
.L_30:
        /*00a4*/ 	.word	index@(.nv.constant0.triton_poi_fused__native_batch_norm_legit_no_training_reflection_pad2d_relu_4)
        /*00a8*/ 	.short	0x0210
        /*00aa*/ 	.short	0x0034


	//----- nvinfo : EIATTR_SW_WAR
	.align		4
.L_31:
        /*00ac*/ 	.byte	0x04, 0x36
        /*00ae*/ 	.short	(.L_33 - .L_32)
.L_32:
        /*00b0*/ 	.word	0x00000008
.L_33:


//--------------------- .nv.callgraph             --------------------------
	.section	.nv.callgraph,"",@"SHT_CUDA_CALLGRAPH"
	.align	4
	.sectionentsize	8
	.align		4
        /*0000*/ 	.word	0x00000000
	.align		4
        /*0004*/ 	.word	0xffffffff
	.align		4
        /*0008*/ 	.word	0x00000000
	.align		4
        /*000c*/ 	.word	0xfffffffe
	.align		4
        /*0010*/ 	.word	0x00000000
	.align		4
        /*0014*/ 	.word	0xfffffffd
	.align		4
        /*0018*/ 	.word	0x00000000
	.align		4
        /*001c*/ 	.word	0xfffffffc


//--------------------- .nv.constant4             --------------------------
	.section	.nv.constant4,"a",@progbits
	.align	8
	.align		8
.nv.constant4:
        /*0000*/ 	.dword	_$_str
	.align		8
        /*0008*/ 	.dword	_$_str_$_2


//--------------------- .text.triton_poi_fused__native_batch_norm_legit_no_training_reflection_pad2d_relu_4 --------------------------
	.section	.text.triton_poi_fused__native_batch_norm_legit_no_training_reflection_pad2d_relu_4,"ax",@progbits
	.align	128
        .global         triton_poi_fused__native_batch_norm_legit_no_training_reflection_pad2d_relu_4
        .type           triton_poi_fused__native_batch_norm_legit_no_training_reflection_pad2d_relu_4,@function
        .size           triton_poi_fused__native_batch_norm_legit_no_training_reflection_pad2d_relu_4,(.L_x_1 - triton_poi_fused__native_batch_norm_legit_no_training_reflection_pad2d_relu_4)
        .other          triton_poi_fused__native_batch_norm_legit_no_training_reflection_pad2d_relu_4,@"STO_CUDA_ENTRY STV_DEFAULT"
triton_poi_fused__native_batch_norm_legit_no_training_reflection_pad2d_relu_4:
.text.triton_poi_fused__native_batch_norm_legit_no_training_reflection_pad2d_relu_4:
[----:B------:R-:W0:Y:S02]  /*0000*/  LDC R1, c[0x0][0x28] ;  /* 0x00000a00ff017b82 */ /* 0x000e240000000800 */
[----:B------:R-:W1:Y:S01]  /*0010*/  S2R R0, SR_TID.X ;  /* 0x0000000000007919 */ /* 0x000e620000002100 */
[----:B------:R-:W2:Y:S01]  /*0020*/  LDC.64 R4, c[0x0][0x220] ;  /* 0x00008800ff047b82 */ /* 0x000ea20000000a00 */
[----:B------:R-:W-:Y:S01]  /*0030*/  ULDC.64 UR4, c[0x0][0x208] ;  /* 0x0000820000047ab9 */ /* 0x000fe20000000a00 */
[----:B------:R-:W3:Y:S06]  /*0040*/  S2R R3, SR_CTAID.X ;  /* 0x0000000000037919 */ /* 0x000eec0000002500 */
[----:B------:R-:W4:Y:S01]  /*0050*/  LDC.64 R12, c[0x0][0x210] ;  /* 0x00008400ff0c7b82 */ /* 0x000f220000000a00 */
[----:B-1----:R-:W-:-:S02]  /*0060*/  LOP3.LUT R0, R0, 0x7f, RZ, 0xc0, !PT ;  /* 0x0000007f00007812 */ /* 0x002fc400078ec0ff */
[----:B---3--:R-:W-:-:S03]  /*0070*/  SHF.R.S32.HI R2, RZ, 0x18, R3 ;  /* 0x00000018ff027819 */ /* 0x008fc60000011403 */
[----:B------:R-:W-:Y:S01]  /*0080*/  IMAD R0, R3, 0x80, R0 ;  /* 0x0000008003007824 */ /* 0x000fe200078e0200 */
[----:B------:R-:W-:-:S04]  /*0090*/  SGXT R3, R2, 0x1 ;  /* 0x000000010203781a */ /* 0x000fc80000000200 */
[----:B------:R-:W-:Y:S02]  /*00a0*/  ISETP.GE.AND P0, PT, R0, 0x200, PT ;  /* 0x000002000000780c */ /* 0x000fe40003f06270 */
[-C--:B------:R-:W-:Y:S02]  /*00b0*/  LEA.HI R3, R3, R0.reuse, RZ, 0x4 ;  /* 0x0000000003037211 */ /* 0x080fe400078f20ff */
[----:B------:R-:W-:Y:S02]  /*00c0*/  SHF.R.S32.HI R7, RZ, 0x1f, R0 ;  /* 0x0000001fff077819 */ /* 0x000fe40000011400 */
[----:B------:R-:W-:Y:S02]  /*00d0*/  SHF.R.S32.HI R10, RZ, 0x4, R3 ;  /* 0x00000004ff0a7819 */ /* 0x000fe40000011403 */
[----:B------:R-:W-:Y:S02]  /*00e0*/  LEA.HI R7, R7, R0, RZ, 0x2 ;  /* 0x0000000007077211 */ /* 0x000fe400078f10ff */
[----:B------:R-:W-:-:S02]  /*00f0*/  LEA.HI R2, R10, R10, RZ, 0x3 ;  /* 0x0000000a0a027211 */ /* 0x000fc400078f18ff */
[----:B------:R-:W-:Y:S02]  /*0100*/  SHF.R.S32.HI R6, RZ, 0x2, R7 ;  /* 0x00000002ff067819 */ /* 0x000fe40000011407 */
[----:B------:R-:W-:Y:S01]  /*0110*/  LOP3.LUT R3, R2, 0xfffffff8, RZ, 0xc0, !PT ;  /* 0xfffffff802037812 */ /* 0x000fe200078ec0ff */
[----:B------:R-:W-:-:S04]  /*0120*/  IMAD.MOV.U32 R2, RZ, RZ, RZ ;  /* 0x000000ffff027224 */ /* 0x000fc800078e00ff */
[----:B------:R-:W-:-:S04]  /*0130*/  IMAD.IADD R3, R10, 0x1, -R3 ;  /* 0x000000010a037824 */ /* 0x000fc800078e0a03 */
[----:B--2---:R-:W-:-:S05]  /*0140*/  IMAD.WIDE R4, R3, 0x4, R4 ;  /* 0x0000000403047825 */ /* 0x004fca00078e0204 */
[----:B------:R1:W2:Y:S01]  /*0150*/  @!P0 LDG.E.EL R2, desc[UR4][R4.64] ;  /* 0x0000000404028981 */ /* 0x0002a2000c2e1900 */
[----:B------:R-:W-:Y:S02]  /*0160*/  LEA.HI R8, R6, R6, RZ, 0x2 ;  /* 0x0000000606087211 */ /* 0x000fe400078f10ff */
[----:B------:R-:W-:Y:S02]  /*0170*/  LOP3.LUT R7, R7, 0x3, RZ, 0xcf, !PT ;  /* 0x0000000307077812 */ /* 0x000fe400078ecfff */
[----:B------:R-:W-:Y:S02]  /*0180*/  LOP3.LUT R9, R8, 0x3, RZ, 0xcf, !PT ;  /* 0x0000000308097812 */ /* 0x000fe400078ecfff */
[----:B------:R-:W-:Y:S01]  /*0190*/  LEA R10, R10, 0x3, 0x2 ;  /* 0x000000030a0a7811 */ /* 0x000fe200078e10ff */
[----:B------:R-:W-:Y:S02]  /*01a0*/  IMAD.IADD R7, R0, 0x1, R7 ;  /* 0x0000000100077824 */ /* 0x000fe400078e0207 */
[----:B------:R-:W-:-:S03]  /*01b0*/  IMAD.IADD R9, R6, 0x1, R9 ;  /* 0x0000000106097824 */ /* 0x000fc600078e0209 */
[----:B------:R-:W-:Y:S02]  /*01c0*/  IABS R6, R7 ;  /* 0x0000000700067213 */ /* 0x000fe40000000000 */
[----:B------:R-:W-:Y:S02]  /*01d0*/  IABS R7, R9 ;  /* 0x0000000900077213 */ /* 0x000fe40000000000 */
[----:B------:R-:W3:Y:S01]  /*01e0*/  LDC.64 R8, c[0x0][0x228] ;  /* 0x00008a00ff087b82 */ /* 0x000ee20000000a00 */
[----:B-1----:R-:W-:Y:S02]  /*01f0*/  VIADD R4, R6, 0xffffffff ;  /* 0xffffffff06047836 */ /* 0x002fe40000000000 */
[----:B------:R-:W-:-:S03]  /*0200*/  VIADD R5, R7, 0xffffffff ;  /* 0xffffffff07057836 */ /* 0x000fc60000000000 */
[----:B------:R-:W-:Y:S02]  /*0210*/  IABS R14, R4 ;  /* 0x00000004000e7213 */ /* 0x000fe40000000000 */
[----:B------:R-:W1:Y:S01]  /*0220*/  LDC.64 R6, c[0x0][0x218] ;  /* 0x00008600ff067b82 */ /* 0x000e620000000a00 */
[----:B------:R-:W-:-:S05]  /*0230*/  IABS R11, R5 ;  /* 0x00000005000b7213 */ /* 0x000fca0000000000 */
[----:B------:R-:W-:Y:S02]  /*0240*/  IMAD R11, R11, 0x2, R14 ;  /* 0x000000020b0b7824 */ /* 0x000fe400078e020e */
[----:B------:R-:W5:Y:S02]  /*0250*/  LDC.64 R4, c[0x0][0x230] ;  /* 0x00008c00ff047b82 */ /* 0x000f640000000a00 */
[----:B------:R-:W-:-:S04]  /*0260*/  IMAD.IADD R11, R10, 0x1, -R11 ;  /* 0x000000010a0b7824 */ /* 0x000fc800078e0a0b */
[----:B----4-:R-:W-:Y:S01]  /*0270*/  IMAD.WIDE R12, R11, 0x4, R12 ;  /* 0x000000040b0c7825 */ /* 0x010fe200078e020c */
[----:B------:R-:W-:Y:S02]  /*0280*/  CS2R R10, SRZ ;  /* 0x00000000000a7805 */ /* 0x000fe4000001ff00 */
[----:B------:R-:W-:Y:S01]  /*0290*/  CS2R R14, SRZ ;  /* 0x00000000000e7805 */ /* 0x000fe2000001ff00 */
[----:B---3--:R-:W-:-:S03]  /*02a0*/  IMAD.WIDE R8, R3, 0x4, R8 ;  /* 0x0000000403087825 */ /* 0x008fc600078e0208 */
[----:B------:R-:W3:Y:S01]  /*02b0*/  @!P0 LDG.E.EL R10, desc[UR4][R12.64] ;  /* 0x000000040c0a8981 */ /* 0x000ee2000c2e1900 */
[----:B-1----:R-:W-:-:S03]  /*02c0*/  IMAD.WIDE R6, R3, 0x4, R6 ;  /* 0x0000000403067825 */ /* 0x002fc600078e0206 */
[----:B------:R-:W4:Y:S04]  /*02d0*/  @!P0 LDG.E.EL R14, desc[UR4][R8.64] ;  /* 0x00000004080e8981 */ /* 0x000f28000c2e1900 */
[----:B------:R1:W3:Y:S01]  /*02e0*/  @!P0 LDG.E.EL R11, desc[UR4][R6.64] ;  /* 0x00000004060b8981 */ /* 0x0002e2000c2e1900 */
[----:B-----5:R-:W-:-:S05]  /*02f0*/  IMAD.WIDE R4, R3, 0x4, R4 ;  /* 0x0000000403047825 */ /* 0x020fca00078e0204 */
[----:B------:R5:W4:Y:S01]  /*0300*/  @!P0 LDG.E.EL R15, desc[UR4][R4.64] ;  /* 0x00000004040f8981 */ /* 0x000b22000c2e1900 */
[----:B-1----:R-:W-:Y:S02]  /*0310*/  IMAD.MOV.U32 R6, RZ, RZ, 0x3e800000 ;  /* 0x3e800000ff067424 */ /* 0x002fe400078e00ff */
[----:B--2---:R-:W-:Y:S02]  /*0320*/  FADD R16, R2, 9.9999997473787516356e-06 ;  /* 0x3727c5ac02107421 */ /* 0x004fe40000000000 */
[----:B------:R-:W1:Y:S02]  /*0330*/  LDC.64 R2, c[0x0][0x238] ;  /* 0x00008e00ff027b82 */ /* 0x000e640000000a00 */
[----:B------:R-:W2:Y:S02]  /*0340*/  MUFU.SQRT R17, R16 ;  /* 0x0000001000117308 */ /* 0x000ea40000002000 */
[C---:B--2---:R-:W-:Y:S02]  /*0350*/  FSETP.GT.AND P1, PT, R17.reuse, 8.50705917302346158658e+37, PT ;  /* 0x7e8000001100780b */ /* 0x044fe40003f24000 */
[----:B------:R-:W-:-:S11]  /*0360*/  FSETP.GEU.AND P2, PT, R17, 1.175494350822287508e-38, PT ;  /* 0x008000001100780b */ /* 0x000fd60003f4e000 */
[----:B------:R-:W-:-:S04]  /*0370*/  @P1 FMUL R17, R17, 0.25 ;  /* 0x3e80000011111820 */ /* 0x000fc80000400000 */
[----:B------:R-:W-:-:S06]  /*0380*/  @!P2 FMUL R17, R17, 16777216 ;  /* 0x4b8000001111a820 */ /* 0x000fcc0000400000 */
[----:B------:R-:W5:Y:S01]  /*0390*/  MUFU.RCP R17, R17 ;  /* 0x0000001100117308 */ /* 0x000f620000001000 */
[----:B------:R-:W-:-:S05]  /*03a0*/  FSEL R6, R6, 1, P1 ;  /* 0x3f80000006067808 */ /* 0x000fca0000800000 */
[----:B------:R-:W-:Y:S01]  /*03b0*/  @!P2 FMUL R6, R6, 16777216 ;  /* 0x4b8000000606a820 */ /* 0x000fe20000400000 */
[----:B---3--:R-:W-:-:S03]  /*03c0*/  FADD R10, -R11, R10 ;  /* 0x0000000a0b0a7221 */ /* 0x008fc60000000100 */
[----:B-----5:R-:W-:-:S04]  /*03d0*/  FMUL R5, R17, R6 ;  /* 0x0000000611057220 */ /* 0x020fc80000400000 */
[----:B------:R-:W-:-:S04]  /*03e0*/  FMUL R10, R10, R5 ;  /* 0x000000050a0a7220 */ /* 0x000fc80000400000 */
[----:B----4-:R-:W-:Y:S01]  /*03f0*/  FFMA R10, R10, R14, R15 ;  /* 0x0000000e0a0a7223 */ /* 0x010fe2000000000f */
[----:B-1----:R-:W-:-:S04]  /*0400*/  IMAD.WIDE R2, R0, 0x4, R2 ;  /* 0x0000000400027825 */ /* 0x002fc800078e0202 */
[----:B------:R-:W-:-:S04]  /*0410*/  FSETP.GEU.AND P1, PT, R10, RZ, PT ;  /* 0x000000ff0a00720b */ /* 0x000fc80003f2e000 */
[----:B------:R-:W-:Y:S01]  /*0420*/  FSEL R5, R10, RZ, P1 ;  /* 0x000000ff0a057208 */ /* 0x000fe20000800000 */
[----:B------:R-:W-:Y:S08]  /*0430*/  @P0 EXIT ;  /* 0x000000000000094d */ /* 0x000ff00003800000 */
[----:B------:R-:W-:Y:S01]  /*0440*/  STG.E desc[UR4][R2.64], R5 ;  /* 0x0000000502007986 */ /* 0x000fe2000c101904 */
[----:B------:R-:W-:Y:S05]  /*0450*/  EXIT ;  /* 0x000000000000794d */ /* 0x000fea0003800000 */
.L_x_0:
[----:B------:R-:W-:-:S00]  /*0460*/  BRA `(.L_x_0) ;  /* 0xfffffffc00fc7947 */ /* 0x000fc0000383ffff */
[----:B------:R-:W-:-:S00]  /*0470*/  NOP ;  /* 0x0000000000007918 */ /* 0x000fc00000000000 */
        /* <DEDUP_REMOVED lines=8> */
.L_x_1:


//--------------------- .nv.global.init           --------------------------
	.section	.nv.global.init,"aw",@progbits
.nv.global.init:
	.type		_$_str,@object
	.size		_$_str,(_$_str_$_2 - _$_str)
_$_str:
        /*0000*/ 	.byte	0x5f, 0x5f, 0x43, 0x55, 0x44, 0x41, 0x5f, 0x46, 0x54, 0x5a, 0x00
	.type		_$_str_$_2,@object
	.size		_$_str_$_2,(.L_1 - _$_str_$_2)
_$_str_$_2:
        /*000b*/ 	.byte	0x5f, 0x5f, 0x43, 0x55, 0x44, 0x41, 0x5f, 0x50, 0x52, 0x45, 0x43, 0x5f, 0x53, 0x51, 0x52, 0x54
        /*001b*/ 	.byte	0x00
.L_1:


//--------------------- .nv.constant0.triton_poi_fused__native_batch_norm_legit_no_training_reflection_pad2d_relu_4 --------------------------
	.section	.nv.constant0.triton_poi_fused__native_batch_norm_legit_no_training_reflection_pad2d_relu_4,"a",@progbits
	.sectionflags	@""
	.align	4
.nv.constant0.triton_poi_fused__native_batch_norm_legit_no_training_reflection_pad2d_relu_4:
	.zero		580
